//
// Generated by NVIDIA NVVM Compiler
//
// Compiler Build ID: CL-36424714
// Cuda compilation tools, release 13.0, V13.0.88
// Based on NVVM 20.0.0
//

.version 9.0
.target sm_100
.address_size 64

	// .globl	_Z7kernelAPi

.visible .entry _Z7kernelAPi(
	.param .u64 .ptr .align 1 _Z7kernelAPi_param_0
)
{
	.reg .b32 	%r<3>;
	.reg .b64 	%rd<3>;

	ld.param.u64 	%rd1, [_Z7kernelAPi_param_0];
	cvta.to.global.u64 	%rd2, %rd1;
	ld.global.u32 	%r1, [%rd2];
	mul.lo.s32 	%r2, %r1, %r1;
	st.global.u32 	[%rd2], %r2;
	ret;

}
	// .globl	_Z7kernelBPi
.visible .entry _Z7kernelBPi(
	.param .u64 .ptr .align 1 _Z7kernelBPi_param_0
)
{
	.reg .b32 	%r<3>;
	.reg .b64 	%rd<3>;

	ld.param.u64 	%rd1, [_Z7kernelBPi_param_0];
	cvta.to.global.u64 	%rd2, %rd1;
	ld.global.u32 	%r1, [%rd2];
	mul.lo.s32 	%r2, %r1, 3;
	st.global.u32 	[%rd2], %r2;
	ret;

}


// ===== COMPILED SASS (sm_100) =====

	.target	sm_100

	.elftype	@"ET_EXEC"


//--------------------- .note.nv.tkinfo           --------------------------
	.section	.note.nv.tkinfo,"",@"SHT_NOTE"
	.sectionflags	@"SHF_NOTE_NV_TKINFO"
	.tkinfo
        /*0018*/ 	.word	0x00000002
        /*0030*/ 	.string	""
        /*0030*/ 	.string	"ptxas"
        /*0030*/ 	.string	"Cuda compilation tools, release 13.0, V13.0.88"
        /*0030*/ 	.string	"Build cuda_13.0.r13.0/compiler.36424714_0"
        /*0030*/ 	.string	"-arch sm_100 -m 64 "



//--------------------- .note.nv.cuinfo           --------------------------
	.section	.note.nv.cuinfo,"",@"SHT_NOTE"
	.sectionflags	@"SHF_NOTE_NV_CUINFO"
        /*0018*/ 	.short	0x0002
        /*001a*/ 	.short	0x0064
        /*001c*/ 	.short	0x0082
	.zero		2


//--------------------- .nv.info                  --------------------------
	.section	.nv.info,"",@"SHT_CUDA_INFO"
	.align	4


	//----- nvinfo : EIATTR_REGCOUNT
	.align		4
        /*0000*/ 	.byte	0x04, 0x2f
        /*0002*/ 	.short	(.L_1 - .L_0)
	.align		4
.L_0:
        /*0004*/ 	.word	index@(_Z7kernelAPi)
        /*0008*/ 	.word	0x00000008


	//----- nvinfo : EIATTR_FRAME_SIZE
	.align		4
.L_1:
        /*000c*/ 	.byte	0x04, 0x11
        /*000e*/ 	.short	(.L_3 - .L_2)
	.align		4
.L_2:
        /*0010*/ 	.word	index@(_Z7kernelAPi)
        /*0014*/ 	.word	0x00000000


	//----- nvinfo : EIATTR_REGCOUNT
	.align		4
.L_3:
        /*0018*/ 	.byte	0x04, 0x2f
        /*001a*/ 	.short	(.L_5 - .L_4)
	.align		4
.L_4:
        /*001c*/ 	.word	index@(_Z7kernelBPi)
        /*0020*/ 	.word	0x00000008


	//----- nvinfo : EIATTR_FRAME_SIZE
	.align		4
.L_5:
        /*0024*/ 	.byte	0x04, 0x11
        /*0026*/ 	.short	(.L_7 - .L_6)
	.align		4
.L_6:
        /*0028*/ 	.word	index@(_Z7kernelBPi)
        /*002c*/ 	.word	0x00000000


	//----- nvinfo : EIATTR_MIN_STACK_SIZE
	.align		4
.L_7:
        /*0030*/ 	.byte	0x04, 0x12
        /*0032*/ 	.short	(.L_9 - .L_8)
	.align		4
.L_8:
        /*0034*/ 	.word	index@(_Z7kernelBPi)
        /*0038*/ 	.word	0x00000000


	//----- nvinfo : EIATTR_MIN_STACK_SIZE
	.align		4
.L_9:
        /*003c*/ 	.byte	0x04, 0x12
        /*003e*/ 	.short	(.L_11 - .L_10)
	.align		4
.L_10:
        /*0040*/ 	.word	index@(_Z7kernelAPi)
        /*0044*/ 	.word	0x00000000
.L_11:


//--------------------- .nv.compat                --------------------------
	.section	.nv.compat,"",@"SHT_CUDA_COMPAT_INFO"
	.align	4
        /*0000*/ 	.byte	0x02, 0x09, 0x00, 0x00, 0x02, 0x02, 0x01, 0x00, 0x02, 0x05, 0x05, 0x00, 0x03, 0x07, 0x01, 0x01
        /*0010*/ 	.byte	0x02, 0x03, 0x00, 0x00, 0x02, 0x06, 0x01, 0x00, 0x04, 0x0b, 0x08, 0x00, 0x09, 0x00, 0x00, 0x00
        /*0020*/ 	.byte	0x00, 0x00, 0x00, 0x00


//--------------------- .nv.info._Z7kernelBPi     --------------------------
	.section	.nv.info._Z7kernelBPi,"",@"SHT_CUDA_INFO"
	.sectionflags	@""
	.align	4


	//----- nvinfo : EIATTR_CUDA_API_VERSION
	.align		4
        /*0000*/ 	.byte	0x04, 0x37
        /*0002*/ 	.short	(.L_13 - .L_12)
.L_12:
        /*0004*/ 	.word	0x00000082


	//----- nvinfo : EIATTR_KPARAM_INFO
	.align		4
.L_13:
        /*0008*/ 	.byte	0x04, 0x17
        /*000a*/ 	.short	(.L_15 - .L_14)
.L_14:
        /*000c*/ 	.word	0x00000000
        /*0010*/ 	.short	0x0000
        /*0012*/ 	.short	0x0000
        /*0014*/ 	.byte	0x00, 0xf5, 0x21, 0x00


	//----- nvinfo : EIATTR_SPARSE_MMA_MASK
	.align		4
.L_15:
        /*0018*/ 	.byte	0x03, 0x50
        /*001a*/ 	.short	0x0000


	//----- nvinfo : EIATTR_MAXREG_COUNT
	.align		4
        /*001c*/ 	.byte	0x03, 0x1b
        /*001e*/ 	.short	0x00ff


	//----- nvinfo : EIATTR_MERCURY_ISA_VERSION
	.align		4
        /*0020*/ 	.byte	0x03, 0x5f
        /*0022*/ 	.short	0x0101


	//----- nvinfo : EIATTR_VRC_CTA_INIT_COUNT
	.align		4
        /*0024*/ 	.byte	0x02, 0x4a
	.zero		1
	.zero		1


	//----- nvinfo : EIATTR_EXIT_INSTR_OFFSETS
	.align		4
        /*0028*/ 	.byte	0x04, 0x1c
        /*002a*/ 	.short	(.L_17 - .L_16)


	//   ....[0]....
.L_16:
        /*002c*/ 	.word	0x00000060


	//----- nvinfo : EIATTR_CBANK_PARAM_SIZE
	.align		4
.L_17:
        /*0030*/ 	.byte	0x03, 0x19
        /*0032*/ 	.short	0x0008


	//----- nvinfo : EIATTR_PARAM_CBANK
	.align		4
        /*0034*/ 	.byte	0x04, 0x0a
        /*0036*/ 	.short	(.L_19 - .L_18)
	.align		4
.L_18:
        /*0038*/ 	.word	index@(.nv.constant0._Z7kernelBPi)
        /*003c*/ 	.short	0x0380
        /*003e*/ 	.short	0x0008


	//----- nvinfo : EIATTR_SW_WAR
	.align		4
.L_19:
        /*0040*/ 	.byte	0x04, 0x36
        /*0042*/ 	.short	(.L_21 - .L_20)
.L_20:
        /*0044*/ 	.word	0x00000008
.L_21:


//--------------------- .nv.info._Z7kernelAPi     --------------------------
	.section	.nv.info._Z7kernelAPi,"",@"SHT_CUDA_INFO"
	.sectionflags	@""
	.align	4


	//----- nvinfo : EIATTR_CUDA_API_VERSION
	.align		4
        /*0000*/ 	.byte	0x04, 0x37
        /*0002*/ 	.short	(.L_23 - .L_22)
.L_22:
        /*0004*/ 	.word	0x00000082


	//----- nvinfo : EIATTR_KPARAM_INFO
	.align		4
.L_23:
        /*0008*/ 	.byte	0x04, 0x17
        /*000a*/ 	.short	(.L_25 - .L_24)
.L_24:
        /*000c*/ 	.word	0x00000000
        /*0010*/ 	.short	0x0000
        /*0012*/ 	.short	0x0000
        /*0014*/ 	.byte	0x00, 0xf5, 0x21, 0x00


	//----- nvinfo : EIATTR_SPARSE_MMA_MASK
	.align		4
.L_25:
        /*0018*/ 	.byte	0x03, 0x50
        /*001a*/ 	.short	0x0000


	//----- nvinfo : EIATTR_MAXREG_COUNT
	.align		4
        /*001c*/ 	.byte	0x03, 0x1b
        /*001e*/ 	.short	0x00ff


	//----- nvinfo : EIATTR_MERCURY_ISA_VERSION
	.align		4
        /*0020*/ 	.byte	0x03, 0x5f
        /*0022*/ 	.short	0x0101


	//----- nvinfo : EIATTR_VRC_CTA_INIT_COUNT
	.align		4
        /*0024*/ 	.byte	0x02, 0x4a
	.zero		1
	.zero		1


	//----- nvinfo : EIATTR_EXIT_INSTR_OFFSETS
	.align		4
        /*0028*/ 	.byte	0x04, 0x1c
        /*002a*/ 	.short	(.L_27 - .L_26)


	//   ....[0]....
.L_26:
        /*002c*/ 	.word	0x00000060


	//----- nvinfo : EIATTR_CBANK_PARAM_SIZE
	.align		4
.L_27:
        /*0030*/ 	.byte	0x03, 0x19
        /*0032*/ 	.short	0x0008


	//----- nvinfo : EIATTR_PARAM_CBANK
	.align		4
        /*0034*/ 	.byte	0x04, 0x0a
        /*0036*/ 	.short	(.L_29 - .L_28)
	.align		4
.L_28:
        /*0038*/ 	.word	index@(.nv.constant0._Z7kernelAPi)
        /*003c*/ 	.short	0x0380
        /*003e*/ 	.short	0x0008


	//----- nvinfo : EIATTR_SW_WAR
	.align		4
.L_29:
        /*0040*/ 	.byte	0x04, 0x36
        /*0042*/ 	.short	(.L_31 - .L_30)
.L_30:
        /*0044*/ 	.word	0x00000008
.L_31:


//--------------------- .nv.callgraph             --------------------------
	.section	.nv.callgraph,"",@"SHT_CUDA_CALLGRAPH"
	.align	4
	.sectionentsize	8
	.align		4
        /*0000*/ 	.word	0x00000000
	.align		4
        /*0004*/ 	.word	0xffffffff
	.align		4
        /*0008*/ 	.word	0x00000000
	.align		4
        /*000c*/ 	.word	0xfffffffe
	.align		4
        /*0010*/ 	.word	0x00000000
	.align		4
        /*0014*/ 	.word	0xfffffffd
	.align		4
        /*0018*/ 	.word	0x00000000
	.align		4
        /*001c*/ 	.word	0xfffffffc


//--------------------- .text._Z7kernelBPi        --------------------------
	.section	.text._Z7kernelBPi,"ax",@progbits
	.align	128
        .global         _Z7kernelBPi
        .type           _Z7kernelBPi,@function
        .size           _Z7kernelBPi,(.L_x_2 - _Z7kernelBPi)
        .other          _Z7kernelBPi,@"STO_CUDA_ENTRY STV_DEFAULT"
_Z7kernelBPi:
.text._Z7kernelBPi:
[----:B------:R-:W-:Y:S08]  /*0000*/  LDC R1, c[0x0][0x37c] ;  /* 0x0000df00ff017b82 */ /* 0x000ff00000000800 */
[----:B------:R-:W0:Y:S01]  /*0010*/  LDC.64 R2, c[0x0][0x380] ;  /* 0x0000e000ff027b82 */ /* 0x000e220000000a00 */
[----:B------:R-:W0:Y:S02]  /*0020*/  LDCU.64 UR4, c[0x0][0x358] ;  /* 0x00006b00ff0477ac */ /* 0x000e240008000a00 */
[----:B0-----:R-:W2:Y:S02]  /*0030*/  LDG.E R0, desc[UR4][R2.64] ;  /* 0x0000000402007981 */ /* 0x001ea4000c1e1900 */
[----:B--2---:R-:W-:-:S05]  /*0040*/  IMAD R5, R0, 0x3, RZ ;  /* 0x0000000300057824 */ /* 0x004fca00078e02ff */
[----:B------:R-:W-:Y:S01]  /*0050*/  STG.E desc[UR4][R2.64], R5 ;  /* 0x0000000502007986 */ /* 0x000fe2000c101904 */
[----:B------:R-:W-:Y:S05]  /*0060*/  EXIT ;  /* 0x000000000000794d */ /* 0x000fea0003800000 */
.L_x_0:
[----:B------:R-:W-:-:S00]  /*0070*/  BRA `(.L_x_0) ;  /* 0xfffffffc00fc7947 */ /* 0x000fc0000383ffff */
[----:B------:R-:W-:-:S00]  /*0080*/  NOP ;  /* 0x0000000000007918 */ /* 0x000fc00000000000 */
[----:B------:R-:W-:-:S00]  /*0090*/  NOP ;  /* 0x0000000000007918 */ /* 0x000fc00000000000 */
[----:B------:R-:W-:-:S00]  /*00a0*/  NOP ;  /* 0x0000000000007918 */ /* 0x000fc00000000000 */
[----:B------:R-:W-:-:S00]  /*00b0*/  NOP ;  /* 0x0000000000007918 */ /* 0x000fc00000000000 */
[----:B------:R-:W-:-:S00]  /*00c0*/  NOP ;  /* 0x0000000000007918 */ /* 0x000fc00000000000 */
[----:B------:R-:W-:-:S00]  /*00d0*/  NOP ;  /* 0x0000000000007918 */ /* 0x000fc00000000000 */
[----:B------:R-:W-:-:S00]  /*00e0*/  NOP ;  /* 0x0000000000007918 */ /* 0x000fc00000000000 */
[----:B------:R-:W-:-:S00]  /*00f0*/  NOP ;  /* 0x0000000000007918 */ /* 0x000fc00000000000 */
.L_x_2:


//--------------------- .text._Z7kernelAPi        --------------------------
	.section	.text._Z7kernelAPi,"ax",@progbits
	.align	128
        .global         _Z7kernelAPi
        .type           _Z7kernelAPi,@function
        .size           _Z7kernelAPi,(.L_x_3 - _Z7kernelAPi)
        .other          _Z7kernelAPi,@"STO_CUDA_ENTRY STV_DEFAULT"
_Z7kernelAPi:
.text._Z7kernelAPi:
[----:B------:R-:W-:Y:S08]  /*0000*/  LDC R1, c[0x0][0x37c] ;  /* 0x0000df00ff017b82 */ /* 0x000ff00000000800 */
[----:B------:R-:W0:Y:S01]  /*0010*/  LDC.64 R2, c[0x0][0x380] ;  /* 0x0000e000ff027b82 */ /* 0x000e220000000a00 */
[----:B------:R-:W0:Y:S02]  /*0020*/  LDCU.64 UR4, c[0x0][0x358] ;  /* 0x00006b00ff0477ac */ /* 0x000e240008000a00 */
[----:B0-----:R-:W2:Y:S02]  /*0030*/  LDG.E R0, desc[UR4][R2.64] ;  /* 0x0000000402007981 */ /* 0x001ea4000c1e1900 */
[----:B--2---:R-:W-:-:S05]  /*0040*/  IMAD R5, R0, R0, RZ ;  /* 0x0000000000057224 */ /* 0x004fca00078e02ff */
[----:B------:R-:W-:Y:S01]  /*0050*/  STG.E desc[UR4][R2.64], R5 ;  /* 0x0000000502007986 */ /* 0x000fe2000c101904 */
[----:B------:R-:W-:Y:S05]  /*0060*/  EXIT ;  /* 0x000000000000794d */ /* 0x000fea0003800000 */
.L_x_1:
        /* <DEDUP_REMOVED lines=9> */
.L_x_3:


//--------------------- .nv.shared.reserved.0     --------------------------
	.section	.nv.shared.reserved.0,"aw",@nobits
	.weak		__nv_reservedSMEM_offset_0_alias
	.size		__nv_reservedSMEM_offset_0_alias, 0, 64
	.other		__nv_reservedSMEM_offset_0_alias,@"STO_CUDA_RESERVED_SHARED STV_DEFAULT"
__nv_reservedSMEM_offset_0_alias:
	.zero		0
	.zero		64


//--------------------- .nv.constant0._Z7kernelBPi --------------------------
	.section	.nv.constant0._Z7kernelBPi,"a",@progbits
	.sectionflags	@""
	.align	4
.nv.constant0._Z7kernelBPi:
	.zero		904


//--------------------- .nv.constant0._Z7kernelAPi --------------------------
	.section	.nv.constant0._Z7kernelAPi,"a",@progbits
	.sectionflags	@""
	.align	4
.nv.constant0._Z7kernelAPi:
	.zero		904


//--------------------- SYMBOLS --------------------------

	.type		.nv.reservedSmem.offset0,@object
	.size		.nv.reservedSmem.offset0,0x4
